//
// Generated by NVIDIA NVVM Compiler
//
// Compiler Build ID: CL-36424714
// Cuda compilation tools, release 13.0, V13.0.88
// Based on NVVM 20.0.0
//

.version 9.0
.target sm_100
.address_size 64

	// .globl	_Z15simpleMatrixMulPfS_S_i

.visible .entry _Z15simpleMatrixMulPfS_S_i(
	.param .u64 .ptr .align 1 _Z15simpleMatrixMulPfS_S_i_param_0,
	.param .u64 .ptr .align 1 _Z15simpleMatrixMulPfS_S_i_param_1,
	.param .u64 .ptr .align 1 _Z15simpleMatrixMulPfS_S_i_param_2,
	.param .u32 _Z15simpleMatrixMulPfS_S_i_param_3
)
{
	.reg .pred 	%p<10>;
	.reg .b32 	%r<40>;
	.reg .b32 	%f<67>;
	.reg .b64 	%rd<67>;

	ld.param.u64 	%rd14, [_Z15simpleMatrixMulPfS_S_i_param_1];
	ld.param.u64 	%rd15, [_Z15simpleMatrixMulPfS_S_i_param_2];
	ld.param.u32 	%r18, [_Z15simpleMatrixMulPfS_S_i_param_3];
	cvta.to.global.u64 	%rd1, %rd15;
	cvta.to.global.u64 	%rd2, %rd14;
	mov.u32 	%r19, %ctaid.y;
	mov.u32 	%r20, %ntid.y;
	mov.u32 	%r21, %tid.y;
	mad.lo.s32 	%r1, %r19, %r20, %r21;
	mov.u32 	%r22, %ctaid.x;
	mov.u32 	%r23, %ntid.x;
	mov.u32 	%r24, %tid.x;
	mad.lo.s32 	%r2, %r22, %r23, %r24;
	max.s32 	%r25, %r1, %r2;
	setp.ge.s32 	%p1, %r25, %r18;
	@%p1 bra 	$L__BB0_13;
	mul.lo.s32 	%r3, %r18, %r1;
	and.b32  	%r4, %r18, 7;
	setp.lt.u32 	%p2, %r18, 8;
	mov.f32 	%f66, 0f00000000;
	mov.b32 	%r38, 0;
	@%p2 bra 	$L__BB0_4;
	and.b32  	%r38, %r18, 2147483640;
	neg.s32 	%r36, %r38;
	mul.wide.s32 	%rd16, %r18, 4;
	add.s64 	%rd3, %rd1, %rd16;
	shl.b32 	%r7, %r18, 3;
	mul.wide.s32 	%rd17, %r18, 8;
	add.s64 	%rd4, %rd1, %rd17;
	mul.wide.s32 	%rd18, %r18, 12;
	add.s64 	%rd5, %rd1, %rd18;
	mul.wide.s32 	%rd19, %r18, 16;
	add.s64 	%rd6, %rd1, %rd19;
	mul.wide.s32 	%rd20, %r18, 20;
	add.s64 	%rd7, %rd1, %rd20;
	mul.wide.s32 	%rd21, %r18, 24;
	add.s64 	%rd8, %rd1, %rd21;
	mul.wide.s32 	%rd22, %r18, 28;
	add.s64 	%rd9, %rd1, %rd22;
	mul.wide.u32 	%rd23, %r3, 4;
	add.s64 	%rd24, %rd23, %rd2;
	add.s64 	%rd66, %rd24, 16;
	mov.f32 	%f66, 0f00000000;
	mov.u32 	%r35, %r2;
$L__BB0_3:
	.pragma "nounroll";
	mul.wide.s32 	%rd25, %r35, 4;
	add.s64 	%rd26, %rd3, %rd25;
	add.s64 	%rd27, %rd4, %rd25;
	add.s64 	%rd28, %rd5, %rd25;
	add.s64 	%rd29, %rd6, %rd25;
	add.s64 	%rd30, %rd7, %rd25;
	add.s64 	%rd31, %rd8, %rd25;
	add.s64 	%rd32, %rd9, %rd25;
	add.s64 	%rd33, %rd1, %rd25;
	ld.global.f32 	%f16, [%rd66+-16];
	ld.global.f32 	%f17, [%rd33];
	fma.rn.f32 	%f18, %f16, %f17, %f66;
	ld.global.f32 	%f19, [%rd66+-12];
	ld.global.f32 	%f20, [%rd26];
	fma.rn.f32 	%f21, %f19, %f20, %f18;
	ld.global.f32 	%f22, [%rd66+-8];
	ld.global.f32 	%f23, [%rd27];
	fma.rn.f32 	%f24, %f22, %f23, %f21;
	ld.global.f32 	%f25, [%rd66+-4];
	ld.global.f32 	%f26, [%rd28];
	fma.rn.f32 	%f27, %f25, %f26, %f24;
	ld.global.f32 	%f28, [%rd66];
	ld.global.f32 	%f29, [%rd29];
	fma.rn.f32 	%f30, %f28, %f29, %f27;
	ld.global.f32 	%f31, [%rd66+4];
	ld.global.f32 	%f32, [%rd30];
	fma.rn.f32 	%f33, %f31, %f32, %f30;
	ld.global.f32 	%f34, [%rd66+8];
	ld.global.f32 	%f35, [%rd31];
	fma.rn.f32 	%f36, %f34, %f35, %f33;
	ld.global.f32 	%f37, [%rd66+12];
	ld.global.f32 	%f38, [%rd32];
	fma.rn.f32 	%f66, %f37, %f38, %f36;
	add.s32 	%r36, %r36, 8;
	add.s32 	%r35, %r35, %r7;
	add.s64 	%rd66, %rd66, 32;
	setp.ne.s32 	%p3, %r36, 0;
	@%p3 bra 	$L__BB0_3;
$L__BB0_4:
	setp.eq.s32 	%p4, %r4, 0;
	@%p4 bra 	$L__BB0_12;
	and.b32  	%r13, %r18, 3;
	setp.lt.u32 	%p5, %r4, 4;
	@%p5 bra 	$L__BB0_7;
	add.s32 	%r27, %r38, %r3;
	mul.wide.u32 	%rd34, %r27, 4;
	add.s64 	%rd35, %rd2, %rd34;
	ld.global.f32 	%f40, [%rd35];
	mad.lo.s32 	%r28, %r38, %r18, %r2;
	mul.wide.s32 	%rd36, %r28, 4;
	add.s64 	%rd37, %rd1, %rd36;
	ld.global.f32 	%f41, [%rd37];
	fma.rn.f32 	%f42, %f40, %f41, %f66;
	cvt.u64.u32 	%rd38, %r3;
	cvt.u64.u32 	%rd39, %r38;
	add.s64 	%rd40, %rd39, %rd38;
	shl.b64 	%rd41, %rd40, 2;
	add.s64 	%rd42, %rd2, %rd41;
	ld.global.f32 	%f43, [%rd42+4];
	mul.wide.s32 	%rd43, %r18, 4;
	add.s64 	%rd44, %rd37, %rd43;
	ld.global.f32 	%f44, [%rd44];
	fma.rn.f32 	%f45, %f43, %f44, %f42;
	ld.global.f32 	%f46, [%rd42+8];
	add.s64 	%rd45, %rd44, %rd43;
	ld.global.f32 	%f47, [%rd45];
	fma.rn.f32 	%f48, %f46, %f47, %f45;
	ld.global.f32 	%f49, [%rd42+12];
	add.s64 	%rd46, %rd45, %rd43;
	ld.global.f32 	%f50, [%rd46];
	fma.rn.f32 	%f66, %f49, %f50, %f48;
	add.s32 	%r38, %r38, 4;
$L__BB0_7:
	setp.eq.s32 	%p6, %r13, 0;
	@%p6 bra 	$L__BB0_12;
	setp.eq.s32 	%p7, %r13, 1;
	@%p7 bra 	$L__BB0_10;
	add.s32 	%r29, %r38, %r3;
	mul.wide.u32 	%rd47, %r29, 4;
	add.s64 	%rd48, %rd2, %rd47;
	ld.global.f32 	%f52, [%rd48];
	mad.lo.s32 	%r30, %r38, %r18, %r2;
	mul.wide.s32 	%rd49, %r30, 4;
	add.s64 	%rd50, %rd1, %rd49;
	ld.global.f32 	%f53, [%rd50];
	fma.rn.f32 	%f54, %f52, %f53, %f66;
	cvt.u64.u32 	%rd51, %r3;
	cvt.u64.u32 	%rd52, %r38;
	add.s64 	%rd53, %rd52, %rd51;
	shl.b64 	%rd54, %rd53, 2;
	add.s64 	%rd55, %rd2, %rd54;
	ld.global.f32 	%f55, [%rd55+4];
	mul.wide.s32 	%rd56, %r18, 4;
	add.s64 	%rd57, %rd50, %rd56;
	ld.global.f32 	%f56, [%rd57];
	fma.rn.f32 	%f66, %f55, %f56, %f54;
	add.s32 	%r38, %r38, 2;
$L__BB0_10:
	and.b32  	%r31, %r18, 1;
	setp.eq.b32 	%p8, %r31, 1;
	not.pred 	%p9, %p8;
	@%p9 bra 	$L__BB0_12;
	add.s32 	%r32, %r38, %r3;
	mul.wide.u32 	%rd58, %r32, 4;
	add.s64 	%rd59, %rd2, %rd58;
	ld.global.f32 	%f57, [%rd59];
	mad.lo.s32 	%r33, %r38, %r18, %r2;
	mul.wide.s32 	%rd60, %r33, 4;
	add.s64 	%rd61, %rd1, %rd60;
	ld.global.f32 	%f58, [%rd61];
	fma.rn.f32 	%f66, %f57, %f58, %f66;
$L__BB0_12:
	ld.param.u64 	%rd65, [_Z15simpleMatrixMulPfS_S_i_param_0];
	add.s32 	%r34, %r3, %r2;
	cvta.to.global.u64 	%rd62, %rd65;
	mul.wide.s32 	%rd63, %r34, 4;
	add.s64 	%rd64, %rd62, %rd63;
	st.global.f32 	[%rd64], %f66;
$L__BB0_13:
	ret;

}


// ===== COMPILED SASS (sm_100) =====

	.target	sm_100

	.elftype	@"ET_EXEC"


//--------------------- .note.nv.tkinfo           --------------------------
	.section	.note.nv.tkinfo,"",@"SHT_NOTE"
	.sectionflags	@"SHF_NOTE_NV_TKINFO"
	.tkinfo
        /*0018*/ 	.word	0x00000002
        /*0030*/ 	.string	""
        /*0030*/ 	.string	"ptxas"
        /*0030*/ 	.string	"Cuda compilation tools, release 13.0, V13.0.88"
        /*0030*/ 	.string	"Build cuda_13.0.r13.0/compiler.36424714_0"
        /*0030*/ 	.string	"-arch sm_100 -m 64 "



//--------------------- .note.nv.cuinfo           --------------------------
	.section	.note.nv.cuinfo,"",@"SHT_NOTE"
	.sectionflags	@"SHF_NOTE_NV_CUINFO"
        /*0018*/ 	.short	0x0002
        /*001a*/ 	.short	0x0064
        /*001c*/ 	.short	0x0082
	.zero		2


//--------------------- .nv.info                  --------------------------
	.section	.nv.info,"",@"SHT_CUDA_INFO"
	.align	4


	//----- nvinfo : EIATTR_REGCOUNT
	.align		4
        /*0000*/ 	.byte	0x04, 0x2f
        /*0002*/ 	.short	(.L_1 - .L_0)
	.align		4
.L_0:
        /*0004*/ 	.word	index@(_Z15simpleMatrixMulPfS_S_i)
        /*0008*/ 	.word	0x0000001e


	//----- nvinfo : EIATTR_FRAME_SIZE
	.align		4
.L_1:
        /*000c*/ 	.byte	0x04, 0x11
        /*000e*/ 	.short	(.L_3 - .L_2)
	.align		4
.L_2:
        /*0010*/ 	.word	index@(_Z15simpleMatrixMulPfS_S_i)
        /*0014*/ 	.word	0x00000000


	//----- nvinfo : EIATTR_MIN_STACK_SIZE
	.align		4
.L_3:
        /*0018*/ 	.byte	0x04, 0x12
        /*001a*/ 	.short	(.L_5 - .L_4)
	.align		4
.L_4:
        /*001c*/ 	.word	index@(_Z15simpleMatrixMulPfS_S_i)
        /*0020*/ 	.word	0x00000000
.L_5:


//--------------------- .nv.compat                --------------------------
	.section	.nv.compat,"",@"SHT_CUDA_COMPAT_INFO"
	.align	4
        /*0000*/ 	.byte	0x02, 0x09, 0x00, 0x00, 0x02, 0x02, 0x01, 0x00, 0x02, 0x05, 0x05, 0x00, 0x03, 0x07, 0x01, 0x01
        /*0010*/ 	.byte	0x02, 0x03, 0x00, 0x00, 0x02, 0x06, 0x01, 0x00, 0x04, 0x0b, 0x08, 0x00, 0x09, 0x00, 0x00, 0x00
        /*0020*/ 	.byte	0x00, 0x00, 0x00, 0x00


//--------------------- .nv.info._Z15simpleMatrixMulPfS_S_i --------------------------
	.section	.nv.info._Z15simpleMatrixMulPfS_S_i,"",@"SHT_CUDA_INFO"
	.sectionflags	@""
	.align	4


	//----- nvinfo : EIATTR_CUDA_API_VERSION
	.align		4
        /*0000*/ 	.byte	0x04, 0x37
        /*0002*/ 	.short	(.L_7 - .L_6)
.L_6:
        /*0004*/ 	.word	0x00000082


	//----- nvinfo : EIATTR_KPARAM_INFO
	.align		4
.L_7:
        /*0008*/ 	.byte	0x04, 0x17
        /*000a*/ 	.short	(.L_9 - .L_8)
.L_8:
        /*000c*/ 	.word	0x00000000
        /*0010*/ 	.short	0x0003
        /*0012*/ 	.short	0x0018
        /*0014*/ 	.byte	0x00, 0xf0, 0x11, 0x00


	//----- nvinfo : EIATTR_KPARAM_INFO
	.align		4
.L_9:
        /*0018*/ 	.byte	0x04, 0x17
        /*001a*/ 	.short	(.L_11 - .L_10)
.L_10:
        /*001c*/ 	.word	0x00000000
        /*0020*/ 	.short	0x0002
        /*0022*/ 	.short	0x0010
        /*0024*/ 	.byte	0x00, 0xf5, 0x21, 0x00


	//----- nvinfo : EIATTR_KPARAM_INFO
	.align		4
.L_11:
        /*0028*/ 	.byte	0x04, 0x17
        /*002a*/ 	.short	(.L_13 - .L_12)
.L_12:
        /*002c*/ 	.word	0x00000000
        /*0030*/ 	.short	0x0001
        /*0032*/ 	.short	0x0008
        /*0034*/ 	.byte	0x00, 0xf5, 0x21, 0x00


	//----- nvinfo : EIATTR_KPARAM_INFO
	.align		4
.L_13:
        /*0038*/ 	.byte	0x04, 0x17
        /*003a*/ 	.short	(.L_15 - .L_14)
.L_14:
        /*003c*/ 	.word	0x00000000
        /*0040*/ 	.short	0x0000
        /*0042*/ 	.short	0x0000
        /*0044*/ 	.byte	0x00, 0xf5, 0x21, 0x00


	//----- nvinfo : EIATTR_SPARSE_MMA_MASK
	.align		4
.L_15:
        /*0048*/ 	.byte	0x03, 0x50
        /*004a*/ 	.short	0x0000


	//----- nvinfo : EIATTR_MAXREG_COUNT
	.align		4
        /*004c*/ 	.byte	0x03, 0x1b
        /*004e*/ 	.short	0x00ff


	//----- nvinfo : EIATTR_MERCURY_ISA_VERSION
	.align		4
        /*0050*/ 	.byte	0x03, 0x5f
        /*0052*/ 	.short	0x0101


	//----- nvinfo : EIATTR_VRC_CTA_INIT_COUNT
	.align		4
        /*0054*/ 	.byte	0x02, 0x4a
	.zero		1
	.zero		1


	//----- nvinfo : EIATTR_EXIT_INSTR_OFFSETS
	.align		4
        /*0058*/ 	.byte	0x04, 0x1c
        /*005a*/ 	.short	(.L_17 - .L_16)


	//   ....[0]....
.L_16:
        /*005c*/ 	.word	0x000000c0


	//   ....[1]....
        /*0060*/ 	.word	0x00000aa0


	//----- nvinfo : EIATTR_CBANK_PARAM_SIZE
	.align		4
.L_17:
        /*0064*/ 	.byte	0x03, 0x19
        /*0066*/ 	.short	0x001c


	//----- nvinfo : EIATTR_PARAM_CBANK
	.align		4
        /*0068*/ 	.byte	0x04, 0x0a
        /*006a*/ 	.short	(.L_19 - .L_18)
	.align		4
.L_18:
        /*006c*/ 	.word	index@(.nv.constant0._Z15simpleMatrixMulPfS_S_i)
        /*0070*/ 	.short	0x0380
        /*0072*/ 	.short	0x001c


	//----- nvinfo : EIATTR_SW_WAR
	.align		4
.L_19:
        /*0074*/ 	.byte	0x04, 0x36
        /*0076*/ 	.short	(.L_21 - .L_20)
.L_20:
        /*0078*/ 	.word	0x00000008
.L_21:


//--------------------- .nv.callgraph             --------------------------
	.section	.nv.callgraph,"",@"SHT_CUDA_CALLGRAPH"
	.align	4
	.sectionentsize	8
	.align		4
        /*0000*/ 	.word	0x00000000
	.align		4
        /*0004*/ 	.word	0xffffffff
	.align		4
        /*0008*/ 	.word	0x00000000
	.align		4
        /*000c*/ 	.word	0xfffffffe
	.align		4
        /*0010*/ 	.word	0x00000000
	.align		4
        /*0014*/ 	.word	0xfffffffd
	.align		4
        /*0018*/ 	.word	0x00000000
	.align		4
        /*001c*/ 	.word	0xfffffffc


//--------------------- .text._Z15simpleMatrixMulPfS_S_i --------------------------
	.section	.text._Z15simpleMatrixMulPfS_S_i,"ax",@progbits
	.align	128
        .global         _Z15simpleMatrixMulPfS_S_i
        .type           _Z15simpleMatrixMulPfS_S_i,@function
        .size           _Z15simpleMatrixMulPfS_S_i,(.L_x_5 - _Z15simpleMatrixMulPfS_S_i)
        .other          _Z15simpleMatrixMulPfS_S_i,@"STO_CUDA_ENTRY STV_DEFAULT"
_Z15simpleMatrixMulPfS_S_i:
.text._Z15simpleMatrixMulPfS_S_i:
[----:B------:R-:W-:Y:S01]  /*0000*/  LDC R1, c[0x0][0x37c] ;  /* 0x0000df00ff017b82 */ /* 0x000fe20000000800 */
[----:B------:R-:W0:Y:S07]  /*0010*/  S2R R0, SR_TID.Y ;  /* 0x0000000000007919 */ /* 0x000e2e0000002200 */
[----:B------:R-:W0:Y:S01]  /*0020*/  S2UR UR4, SR_CTAID.Y ;  /* 0x00000000000479c3 */ /* 0x000e220000002600 */
[----:B------:R-:W1:Y:S01]  /*0030*/  LDCU UR20, c[0x0][0x398] ;  /* 0x00007300ff1477ac */ /* 0x000e620008000800 */
[----:B------:R-:W2:Y:S06]  /*0040*/  S2R R3, SR_TID.X ;  /* 0x0000000000037919 */ /* 0x000eac0000002100 */
[----:B------:R-:W0:Y:S08]  /*0050*/  LDC R13, c[0x0][0x364] ;  /* 0x0000d900ff0d7b82 */ /* 0x000e300000000800 */
[----:B------:R-:W2:Y:S08]  /*0060*/  S2UR UR5, SR_CTAID.X ;  /* 0x00000000000579c3 */ /* 0x000eb00000002500 */
[----:B------:R-:W2:Y:S01]  /*0070*/  LDC R2, c[0x0][0x360] ;  /* 0x0000d800ff027b82 */ /* 0x000ea20000000800 */
[----:B0-----:R-:W-:-:S02]  /*0080*/  IMAD R13, R13, UR4, R0 ;  /* 0x000000040d0d7c24 */ /* 0x001fc4000f8e0200 */
[----:B--2---:R-:W-:-:S05]  /*0090*/  IMAD R0, R2, UR5, R3 ;  /* 0x0000000502007c24 */ /* 0x004fca000f8e0203 */
[----:B------:R-:W-:-:S04]  /*00a0*/  VIMNMX R2, PT, PT, R13, R0, !PT ;  /* 0x000000000d027248 */ /* 0x000fc80007fe0100 */
[----:B-1----:R-:W-:-:S13]  /*00b0*/  ISETP.GE.AND P0, PT, R2, UR20, PT ;  /* 0x0000001402007c0c */ /* 0x002fda000bf06270 */
[----:B------:R-:W-:Y:S05]  /*00c0*/  @P0 EXIT ;  /* 0x000000000000094d */ /* 0x000fea0003800000 */
[----:B------:R-:W-:Y:S01]  /*00d0*/  UISETP.GE.U32.AND UP0, UPT, UR20, 0x8, UPT ;  /* 0x000000081400788c */ /* 0x000fe2000bf06070 */
[----:B------:R-:W-:Y:S02]  /*00e0*/  HFMA2 R12, -RZ, RZ, 0, 0 ;  /* 0x00000000ff0c7431 */ /* 0x000fe400000001ff */
[----:B------:R-:W-:Y:S01]  /*00f0*/  IMAD R13, R13, UR20, RZ ;  /* 0x000000140d0d7c24 */ /* 0x000fe2000f8e02ff */
[----:B------:R-:W-:Y:S01]  /*0100*/  UMOV UR4, URZ ;  /* 0x000000ff00047c82 */ /* 0x000fe20008000000 */
[----:B------:R-:W0:Y:S04]  /*0110*/  LDCU.64 UR18, c[0x0][0x358] ;  /* 0x00006b00ff1277ac */ /* 0x000e280008000a00 */
[----:B------:R-:W-:Y:S05]  /*0120*/  BRA.U !UP0, `(.L_x_0) ;  /* 0x0000000508007547 */ /* 0x000fea000b800000 */
[----:B------:R-:W1:Y:S01]  /*0130*/  LDC.64 R2, c[0x0][0x388] ;  /* 0x0000e200ff027b82 */ /* 0x000e620000000a00 */
[----:B------:R-:W2:Y:S01]  /*0140*/  LDCU.64 UR22, c[0x0][0x390] ;  /* 0x00007200ff1677ac */ /* 0x000ea20008000a00 */
[----:B------:R-:W-:Y:S02]  /*0150*/  MOV R12, RZ ;  /* 0x000000ff000c7202 */ /* 0x000fe40000000f00 */
[----:B------:R-:W-:Y:S01]  /*0160*/  MOV R14, R0 ;  /* 0x00000000000e7202 */ /* 0x000fe20000000f00 */
[----:B------:R-:W-:-:S04]  /*0170*/  ULOP3.LUT UR4, UR20, 0x7ffffff8, URZ, 0xc0, !UPT ;  /* 0x7ffffff814047892 */ /* 0x000fc8000f8ec0ff */
[----:B------:R-:W-:Y:S02]  /*0180*/  UIADD3 UR5, UPT, UPT, -UR4, URZ, URZ ;  /* 0x000000ff04057290 */ /* 0x000fe4000fffe1ff */
[----:B--2---:R-:W-:Y:S02]  /*0190*/  UIMAD.WIDE UR6, UR20, 0x8, UR22 ;  /* 0x00000008140678a5 */ /* 0x004fe4000f8e0216 */
[----:B------:R-:W-:Y:S02]  /*01a0*/  UIMAD.WIDE UR8, UR20, 0xc, UR22 ;  /* 0x0000000c140878a5 */ /* 0x000fe4000f8e0216 */
[----:B------:R-:W-:Y:S01]  /*01b0*/  UIMAD.WIDE UR10, UR20, 0x10, UR22 ;  /* 0x00000010140a78a5 */ /* 0x000fe2000f8e0216 */
[----:B-1----:R-:W-:Y:S01]  /*01c0*/  IMAD.WIDE.U32 R2, R13, 0x4, R2 ;  /* 0x000000040d027825 */ /* 0x002fe200078e0002 */
[----:B------:R-:W-:Y:S02]  /*01d0*/  UIMAD.WIDE UR12, UR20, 0x14, UR22 ;  /* 0x00000014140c78a5 */ /* 0x000fe4000f8e0216 */
[----:B------:R-:W-:Y:S01]  /*01e0*/  UIMAD.WIDE UR14, UR20, 0x18, UR22 ;  /* 0x00000018140e78a5 */ /* 0x000fe2000f8e0216 */
[----:B------:R-:W-:Y:S01]  /*01f0*/  IADD3 R2, P0, PT, R2, 0x10, RZ ;  /* 0x0000001002027810 */ /* 0x000fe20007f1e0ff */
[----:B------:R-:W-:-:S03]  /*0200*/  UIMAD.WIDE UR16, UR20, 0x1c, UR22 ;  /* 0x0000001c141078a5 */ /* 0x000fc6000f8e0216 */
[----:B------:R-:W-:-:S09]  /*0210*/  IADD3.X R3, PT, PT, RZ, R3, RZ, P0, !PT ;  /* 0x00000003ff037210 */ /* 0x000fd200007fe4ff */
.L_x_1:
[----:B------:R-:W-:Y:S01]  /*0220*/  UIMAD.WIDE UR24, UR20, 0x4, UR22 ;  /* 0x00000004141878a5 */ /* 0x000fe2000f8e0216 */
[----:B------:R-:W-:Y:S01]  /*0230*/  MOV R23, 0x4 ;  /* 0x0000000400177802 */ /* 0x000fe20000000f00 */
[----:B------:R-:W-:Y:S01]  /*0240*/  HFMA2 R25, -RZ, RZ, 0, 2.384185791015625e-07 ;  /* 0x00000004ff197431 */ /* 0x000fe200000001ff */
[----:B0-----:R-:W2:Y:S03]  /*0250*/  LDG.E R21, desc[UR18][R2.64+-0x10] ;  /* 0xfffff01202157981 */ /* 0x001ea6000c1e1900 */
[----:B------:R-:W-:Y:S01]  /*0260*/  IMAD.WIDE R22, R14, R23, UR22 ;  /* 0x000000160e167e25 */ /* 0x000fe2000f8e0217 */
[----:B------:R-:W-:Y:S01]  /*0270*/  MOV R8, UR24 ;  /* 0x0000001800087c02 */ /* 0x000fe20008000f00 */
[----:B------:R-:W3:Y:S01]  /*0280*/  LDG.E R19, desc[UR18][R2.64+-0xc] ;  /* 0xfffff41202137981 */ /* 0x000ee2000c1e1900 */
[----:B------:R-:W-:-:S03]  /*0290*/  MOV R9, UR25 ;  /* 0x0000001900097c02 */ /* 0x000fc60008000f00 */
[----:B------:R-:W2:Y:S01]  /*02a0*/  LDG.E R22, desc[UR18][R22.64] ;  /* 0x0000001216167981 */ /* 0x000ea2000c1e1900 */
[----:B------:R-:W-:Y:S02]  /*02b0*/  IMAD.MOV.U32 R11, RZ, RZ, 0x4 ;  /* 0x00000004ff0b7424 */ /* 0x000fe400078e00ff */
[----:B------:R-:W-:-:S04]  /*02c0*/  IMAD.WIDE R8, R14, 0x4, R8 ;  /* 0x000000040e087825 */ /* 0x000fc800078e0208 */
[----:B------:R-:W-:Y:S01]  /*02d0*/  HFMA2 R7, -RZ, RZ, 0, 2.384185791015625e-07 ;  /* 0x00000004ff077431 */ /* 0x000fe200000001ff */
[----:B------:R-:W-:Y:S01]  /*02e0*/  MOV R5, 0x4 ;  /* 0x0000000400057802 */ /* 0x000fe20000000f00 */
[----:B------:R-:W4:Y:S01]  /*02f0*/  LDG.E R17, desc[UR18][R2.64+-0x8] ;  /* 0xfffff81202117981 */ /* 0x000f22000c1e1900 */
[----:B------:R-:W-:-:S03]  /*0300*/  IMAD.WIDE R24, R14, R25, UR6 ;  /* 0x000000060e187e25 */ /* 0x000fc6000f8e0219 */
[----:B------:R0:W3:Y:S01]  /*0310*/  LDG.E R20, desc[UR18][R8.64] ;  /* 0x0000001208147981 */ /* 0x0000e2000c1e1900 */
[----:B------:R-:W-:-:S03]  /*0320*/  IMAD.WIDE R10, R14, R11, UR8 ;  /* 0x000000080e0a7e25 */ /* 0x000fc6000f8e020b */
[----:B------:R-:W4:Y:S01]  /*0330*/  LDG.E R18, desc[UR18][R24.64] ;  /* 0x0000001218127981 */ /* 0x000f22000c1e1900 */
[----:B------:R-:W-:-:S04]  /*0340*/  IMAD.WIDE R4, R14, R5, UR10 ;  /* 0x0000000a0e047e25 */ /* 0x000fc8000f8e0205 */
[----:B------:R-:W-:Y:S01]  /*0350*/  HFMA2 R27, -RZ, RZ, 0, 2.384185791015625e-07 ;  /* 0x00000004ff1b7431 */ /* 0x000fe200000001ff */
[----:B------:R1:W5:Y:S01]  /*0360*/  LDG.E R16, desc[UR18][R10.64] ;  /* 0x000000120a107981 */ /* 0x000362000c1e1900 */
[C---:B------:R-:W-:Y:S01]  /*0370*/  IMAD.WIDE R6, R14.reuse, R7, UR12 ;  /* 0x0000000c0e067e25 */ /* 0x040fe2000f8e0207 */
[----:B0-----:R-:W-:Y:S02]  /*0380*/  MOV R9, 0x4 ;  /* 0x0000000400097802 */ /* 0x001fe40000000f00 */
[----:B------:R-:W5:Y:S04]  /*0390*/  LDG.E R15, desc[UR18][R2.64+-0x4] ;  /* 0xfffffc12020f7981 */ /* 0x000f68000c1e1900 */
[----:B------:R0:W5:Y:S01]  /*03a0*/  LDG.E R4, desc[UR18][R4.64] ;  /* 0x0000001204047981 */ /* 0x000162000c1e1900 */
[----:B------:R-:W-:-:S03]  /*03b0*/  IMAD.WIDE R8, R14, R9, UR14 ;  /* 0x0000000e0e087e25 */ /* 0x000fc6000f8e0209 */
[----:B------:R-:W5:Y:S01]  /*03c0*/  LDG.E R23, desc[UR18][R2.64] ;  /* 0x0000001202177981 */ /* 0x000f62000c1e1900 */
[----:B-1----:R-:W-:-:S03]  /*03d0*/  IMAD.WIDE R10, R14, R27, UR16 ;  /* 0x000000100e0a7e25 */ /* 0x002fc6000f8e021b */
[----:B------:R-:W5:Y:S04]  /*03e0*/  LDG.E R7, desc[UR18][R6.64] ;  /* 0x0000001206077981 */ /* 0x000f68000c1e1900 */
[----:B------:R-:W5:Y:S04]  /*03f0*/  LDG.E R24, desc[UR18][R2.64+0x4] ;  /* 0x0000041202187981 */ /* 0x000f68000c1e1900 */
[----:B------:R-:W5:Y:S04]  /*0400*/  LDG.E R8, desc[UR18][R8.64] ;  /* 0x0000001208087981 */ /* 0x000f68000c1e1900 */
[----:B------:R-:W5:Y:S04]  /*0410*/  LDG.E R25, desc[UR18][R2.64+0x8] ;  /* 0x0000081202197981 */ /* 0x000f68000c1e1900 */
[----:B------:R-:W5:Y:S04]  /*0420*/  LDG.E R10, desc[UR18][R10.64] ;  /* 0x000000120a0a7981 */ /* 0x000f68000c1e1900 */
[----:B------:R1:W5:Y:S01]  /*0430*/  LDG.E R27, desc[UR18][R2.64+0xc] ;  /* 0x00000c12021b7981 */ /* 0x000362000c1e1900 */
[----:B------:R-:W-:-:S04]  /*0440*/  UIADD3 UR5, UPT, UPT, UR5, 0x8, URZ ;  /* 0x0000000805057890 */ /* 0x000fc8000fffe0ff */
[----:B------:R-:W-:Y:S01]  /*0450*/  UISETP.NE.AND UP0, UPT, UR5, URZ, UPT ;  /* 0x000000ff0500728c */ /* 0x000fe2000bf05270 */
[----:B0-----:R-:W-:Y:S02]  /*0460*/  MOV R5, UR20 ;  /* 0x0000001400057c02 */ /* 0x001fe40008000f00 */
[----:B-1----:R-:W-:-:S03]  /*0470*/  IADD3 R2, P0, PT, R2, 0x20, RZ ;  /* 0x0000002002027810 */ /* 0x002fc60007f1e0ff */
[----:B------:R-:W-:Y:S01]  /*0480*/  IMAD R14, R5, 0x8, R14 ;  /* 0x00000008050e7824 */ /* 0x000fe200078e020e */
[----:B------:R-:W-:Y:S01]  /*0490*/  IADD3.X R3, PT, PT, RZ, R3, RZ, P0, !PT ;  /* 0x00000003ff037210 */ /* 0x000fe200007fe4ff */
[----:B--2---:R-:W-:-:S04]  /*04a0*/  FFMA R22, R21, R22, R12 ;  /* 0x0000001615167223 */ /* 0x004fc8000000000c */
[----:B---3--:R-:W-:-:S04]  /*04b0*/  FFMA R20, R19, R20, R22 ;  /* 0x0000001413147223 */ /* 0x008fc80000000016 */
[----:B----4-:R-:W-:-:S04]  /*04c0*/  FFMA R18, R17, R18, R20 ;  /* 0x0000001211127223 */ /* 0x010fc80000000014 */
[----:B-----5:R-:W-:-:S04]  /*04d0*/  FFMA R16, R15, R16, R18 ;  /* 0x000000100f107223 */ /* 0x020fc80000000012 */
[----:B------:R-:W-:-:S04]  /*04e0*/  FFMA R23, R23, R4, R16 ;  /* 0x0000000417177223 */ /* 0x000fc80000000010 */
[----:B------:R-:W-:-:S04]  /*04f0*/  FFMA R24, R24, R7, R23 ;  /* 0x0000000718187223 */ /* 0x000fc80000000017 */
[----:B------:R-:W-:-:S04]  /*0500*/  FFMA R8, R25, R8, R24 ;  /* 0x0000000819087223 */ /* 0x000fc80000000018 */
[----:B------:R-:W-:Y:S01]  /*0510*/  FFMA R12, R27, R10, R8 ;  /* 0x0000000a1b0c7223 */ /* 0x000fe20000000008 */
[----:B------:R-:W-:Y:S06]  /*0520*/  BRA.U UP0, `(.L_x_1) ;  /* 0xfffffffd003c7547 */ /* 0x000fec000b83ffff */
.L_x_0:
[----:B------:R-:W-:-:S04]  /*0530*/  ULOP3.LUT UR6, UR20, 0x7, URZ, 0xc0, !UPT ;  /* 0x0000000714067892 */ /* 0x000fc8000f8ec0ff */
[----:B------:R-:W-:-:S09]  /*0540*/  UISETP.NE.AND UP0, UPT, UR6, URZ, UPT ;  /* 0x000000ff0600728c */ /* 0x000fd2000bf05270 */
[----:B------:R-:W-:Y:S05]  /*0550*/  BRA.U !UP0, `(.L_x_2) ;  /* 0x0000000508407547 */ /* 0x000fea000b800000 */
[----:B------:R-:W-:Y:S02]  /*0560*/  UISETP.GE.U32.AND UP0, UPT, UR6, 0x4, UPT ;  /* 0x000000040600788c */ /* 0x000fe4000bf06070 */
[----:B------:R-:W-:-:S04]  /*0570*/  ULOP3.LUT UR5, UR20, 0x3, URZ, 0xc0, !UPT ;  /* 0x0000000314057892 */ /* 0x000fc8000f8ec0ff */
[----:B------:R-:W-:-:S03]  /*0580*/  UISETP.NE.AND UP1, UPT, UR5, URZ, UPT ;  /* 0x000000ff0500728c */ /* 0x000fc6000bf25270 */
[----:B------:R-:W-:Y:S08]  /*0590*/  BRA.U !UP0, `(.L_x_3) ;  /* 0x00000001087c7547 */ /* 0x000ff0000b800000 */
[----:B------:R-:W1:Y:S01]  /*05a0*/  LDC.64 R6, c[0x0][0x390] ;  /* 0x0000e400ff067b82 */ /* 0x000e620000000a00 */
[----:B------:R-:W2:Y:S01]  /*05b0*/  LDCU.64 UR6, c[0x0][0x388] ;  /* 0x00007100ff0677ac */ /* 0x000ea20008000a00 */
[----:B------:R-:W-:Y:S02]  /*05c0*/  MOV R9, UR4 ;  /* 0x0000000400097c02 */ /* 0x000fe40008000f00 */
[C---:B------:R-:W-:Y:S02]  /*05d0*/  IADD3 R3, PT, PT, R13.reuse, UR4, RZ ;  /* 0x000000040d037c10 */ /* 0x040fe4000fffe0ff */
[----:B------:R-:W-:Y:S01]  /*05e0*/  IADD3 R10, P0, PT, R13, UR4, RZ ;  /* 0x000000040d0a7c10 */ /* 0x000fe2000ff1e0ff */
[----:B------:R-:W-:Y:S01]  /*05f0*/  IMAD R9, R9, UR20, R0 ;  /* 0x0000001409097c24 */ /* 0x000fe2000f8e0200 */
[----:B------:R-:W3:Y:S01]  /*0600*/  LDC.64 R4, c[0x0][0x388] ;  /* 0x0000e200ff047b82 */ /* 0x000ee20000000a00 */
[----:B------:R-:W-:Y:S02]  /*0610*/  MOV R11, UR20 ;  /* 0x00000014000b7c02 */ /* 0x000fe40008000f00 */
[----:B------:R-:W-:Y:S01]  /*0620*/  MOV R15, UR20 ;  /* 0x00000014000f7c02 */ /* 0x000fe20008000f00 */
[----:B-1----:R-:W-:Y:S01]  /*0630*/  IMAD.WIDE R6, R9, 0x4, R6 ;  /* 0x0000000409067825 */ /* 0x002fe200078e0206 */
[----:B------:R-:W-:-:S05]  /*0640*/  MOV R9, UR20 ;  /* 0x0000001400097c02 */ /* 0x000fca0008000f00 */
[----:B------:R-:W-:Y:S02]  /*0650*/  IMAD.WIDE R8, R9, 0x4, R6 ;  /* 0x0000000409087825 */ /* 0x000fe400078e0206 */
[----:B0-----:R-:W4:Y:S02]  /*0660*/  LDG.E R6, desc[UR18][R6.64] ;  /* 0x0000001206067981 */ /* 0x001f24000c1e1900 */
[----:B---3--:R-:W-:Y:S01]  /*0670*/  IMAD.WIDE.U32 R4, R3, 0x4, R4 ;  /* 0x0000000403047825 */ /* 0x008fe200078e0004 */
[----:B------:R-:W-:Y:S01]  /*0680*/  IADD3.X R3, PT, PT, RZ, RZ, RZ, P0, !PT ;  /* 0x000000ffff037210 */ /* 0x000fe200007fe4ff */
[----:B------:R-:W3:Y:S01]  /*0690*/  LDG.E R17, desc[UR18][R8.64] ;  /* 0x0000001208117981 */ /* 0x000ee2000c1e1900 */
[----:B--2---:R-:W-:-:S03]  /*06a0*/  LEA R2, P0, R10, UR6, 0x2 ;  /* 0x000000060a027c11 */ /* 0x004fc6000f8010ff */
[----:B------:R-:W4:Y:S01]  /*06b0*/  LDG.E R5, desc[UR18][R4.64] ;  /* 0x0000001204057981 */ /* 0x000f22000c1e1900 */
[----:B------:R-:W-:Y:S01]  /*06c0*/  LEA.HI.X R3, R10, UR7, R3, 0x2, P0 ;  /* 0x000000070a037c11 */ /* 0x000fe200080f1403 */
[----:B------:R-:W-:-:S04]  /*06d0*/  IMAD.WIDE R10, R11, 0x4, R8 ;  /* 0x000000040b0a7825 */ /* 0x000fc800078e0208 */
[----:B------:R-:W3:Y:S01]  /*06e0*/  LDG.E R16, desc[UR18][R2.64+0x4] ;  /* 0x0000041202107981 */ /* 0x000ee2000c1e1900 */
[----:B------:R-:W-:-:S03]  /*06f0*/  IMAD.WIDE R14, R15, 0x4, R10 ;  /* 0x000000040f0e7825 */ /* 0x000fc600078e020a */
[----:B------:R-:W2:Y:S04]  /*0700*/  LDG.E R19, desc[UR18][R10.64] ;  /* 0x000000120a137981 */ /* 0x000ea8000c1e1900 */
[----:B------:R-:W2:Y:S04]  /*0710*/  LDG.E R18, desc[UR18][R2.64+0x8] ;  /* 0x0000081202127981 */ /* 0x000ea8000c1e1900 */
[----:B------:R-:W5:Y:S04]  /*0720*/  LDG.E R20, desc[UR18][R2.64+0xc] ;  /* 0x00000c1202147981 */ /* 0x000f68000c1e1900 */
[----:B------:R-:W5:Y:S01]  /*0730*/  LDG.E R14, desc[UR18][R14.64] ;  /* 0x000000120e0e7981 */ /* 0x000f62000c1e1900 */
[----:B------:R-:W-:Y:S01]  /*0740*/  UIADD3 UR4, UPT, UPT, UR4, 0x4, URZ ;  /* 0x0000000404047890 */ /* 0x000fe2000fffe0ff */
[----:B----4-:R-:W-:-:S04]  /*0750*/  FFMA R5, R5, R6, R12 ;  /* 0x0000000605057223 */ /* 0x010fc8000000000c */
[----:B---3--:R-:W-:-:S04]  /*0760*/  FFMA R5, R16, R17, R5 ;  /* 0x0000001110057223 */ /* 0x008fc80000000005 */
[----:B--2---:R-:W-:-:S04]  /*0770*/  FFMA R5, R18, R19, R5 ;  /* 0x0000001312057223 */ /* 0x004fc80000000005 */
[----:B-----5:R-:W-:-:S07]  /*0780*/  FFMA R12, R20, R14, R5 ;  /* 0x0000000e140c7223 */ /* 0x020fce0000000005 */
.L_x_3:
[----:B------:R-:W-:Y:S05]  /*0790*/  BRA.U !UP1, `(.L_x_2) ;  /* 0x0000000109b07547 */ /* 0x000fea000b800000 */
[----:B------:R-:W-:Y:S01]  /*07a0*/  UISETP.NE.AND UP0, UPT, UR5, 0x1, UPT ;  /* 0x000000010500788c */ /* 0x000fe2000bf05270 */
[----:B------:R-:W-:Y:S01]  /*07b0*/  MOV R7, UR4 ;  /* 0x0000000400077c02 */ /* 0x000fe20008000f00 */
[----:B------:R-:W-:Y:S02]  /*07c0*/  ULOP3.LUT UR5, UR20, 0x1, URZ, 0xc0, !UPT ;  /* 0x0000000114057892 */ /* 0x000fe4000f8ec0ff */
[----:B------:R-:W-:Y:S02]  /*07d0*/  IMAD.U32 R15, RZ, RZ, UR20 ;  /* 0x00000014ff0f7e24 */ /* 0x000fe4000f8e00ff */
[----:B------:R-:W-:Y:S01]  /*07e0*/  UISETP.NE.U32.AND UP1, UPT, UR5, 0x1, UPT ;  /* 0x000000010500788c */ /* 0x000fe2000bf25070 */
[----:B------:R-:W-:-:S04]  /*07f0*/  PLOP3.LUT P1, PT, PT, PT, UP0, 0x80, 0x8 ;  /* 0x000000000008781c */ /* 0x000fc80003f2f008 */
[----:B------:R-:W1:Y:S01]  /*0800*/  @UP0 LDCU.64 UR6, c[0x0][0x388] ;  /* 0x00007100ff0607ac */ /* 0x000e620008000a00 */
[----:B------:R-:W-:Y:S01]  /*0810*/  PLOP3.LUT P0, PT, PT, PT, UP1, 0x80, 0x8 ;  /* 0x000000000008781c */ /* 0x000fe20003f0f018 */
[----:B------:R-:W2:Y:S01]  /*0820*/  @UP0 LDCU.64 UR8, c[0x0][0x390] ;  /* 0x00007200ff0807ac */ /* 0x000ea20008000a00 */
[----:B------:R-:W3:Y:S06]  /*0830*/  @UP0 LDCU.64 UR10, c[0x0][0x388] ;  /* 0x00007100ff0a07ac */ /* 0x000eec0008000a00 */
[C---:B------:R-:W-:Y:S01]  /*0840*/  @P1 VIADD R3, R13.reuse, UR4 ;  /* 0x000000040d031c36 */ /* 0x040fe20008000000 */
[----:B------:R-:W-:Y:S01]  /*0850*/  @P1 IADD3 R6, P2, PT, R13, UR4, RZ ;  /* 0x000000040d061c10 */ /* 0x000fe2000ff5e0ff */
[----:B------:R-:W4:Y:S01]  /*0860*/  @!UP1 LDCU.64 UR12, c[0x0][0x388] ;  /* 0x00007100ff0c97ac */ /* 0x000f220008000a00 */
[----:B------:R-:W-:Y:S01]  /*0870*/  @UP0 UIADD3 UR4, UPT, UPT, UR4, 0x2, URZ ;  /* 0x0000000204040890 */ /* 0x000fe2000fffe0ff */
[----:B-1----:R-:W-:-:S02]  /*0880*/  MOV R10, UR6 ;  /* 0x00000006000a7c02 */ /* 0x002fc40008000f00 */
[----:B------:R-:W-:Y:S01]  /*0890*/  MOV R11, UR7 ;  /* 0x00000007000b7c02 */ /* 0x000fe20008000f00 */
[----:B------:R-:W1:Y:S01]  /*08a0*/  @!UP1 LDCU.64 UR6, c[0x0][0x390] ;  /* 0x00007200ff0697ac */ /* 0x000e620008000a00 */
[----:B--2---:R-:W-:Y:S02]  /*08b0*/  MOV R4, UR8 ;  /* 0x0000000800047c02 */ /* 0x004fe40008000f00 */
[----:B------:R-:W-:Y:S01]  /*08c0*/  MOV R5, UR9 ;  /* 0x0000000900057c02 */ /* 0x000fe20008000f00 */
[----:B------:R-:W-:-:S04]  /*08d0*/  @P1 IMAD.WIDE.U32 R10, R3, 0x4, R10 ;  /* 0x00000004030a1825 */ /* 0x000fc800078e000a */
[----:B------:R-:W-:Y:S01]  /*08e0*/  @P1 IMAD R3, R7, UR20, R0 ;  /* 0x0000001407031c24 */ /* 0x000fe2000f8e0200 */
[----:B------:R-:W-:Y:S01]  /*08f0*/  @P1 IADD3.X R7, PT, PT, RZ, RZ, RZ, P2, !PT ;  /* 0x000000ffff071210 */ /* 0x000fe200017fe4ff */
[----:B0-----:R-:W2:Y:S01]  /*0900*/  @P1 LDG.E R11, desc[UR18][R10.64] ;  /* 0x000000120a0b1981 */ /* 0x001ea2000c1e1900 */
[C---:B---3--:R-:W-:Y:S01]  /*0910*/  @P1 LEA R2, P2, R6.reuse, UR10, 0x2 ;  /* 0x0000000a06021c11 */ /* 0x048fe2000f8410ff */
[----:B------:R-:W-:Y:S01]  /*0920*/  @P1 IMAD.WIDE R4, R3, 0x4, R4 ;  /* 0x0000000403041825 */ /* 0x000fe200078e0204 */
[----:B------:R-:W-:Y:S02]  /*0930*/  MOV R19, UR4 ;  /* 0x0000000400137c02 */ /* 0x000fe40008000f00 */
[----:B------:R-:W-:Y:S02]  /*0940*/  @P1 LEA.HI.X R3, R6, UR11, R7, 0x2, P2 ;  /* 0x0000000b06031c11 */ /* 0x000fe400090f1407 */
[----:B----4-:R-:W-:Y:S01]  /*0950*/  MOV R6, UR12 ;  /* 0x0000000c00067c02 */ /* 0x010fe20008000f00 */
[----:B------:R-:W-:Y:S01]  /*0960*/  @P1 IMAD.WIDE R14, R15, 0x4, R4 ;  /* 0x000000040f0e1825 */ /* 0x000fe200078e0204 */
[----:B------:R-:W-:Y:S01]  /*0970*/  MOV R7, UR13 ;  /* 0x0000000d00077c02 */ /* 0x000fe20008000f00 */
[----:B------:R-:W2:Y:S01]  /*0980*/  @P1 LDG.E R4, desc[UR18][R4.64] ;  /* 0x0000001204041981 */ /* 0x000ea2000c1e1900 */
[----:B------:R-:W-:Y:S01]  /*0990*/  @!P0 IADD3 R17, PT, PT, R13, UR4, RZ ;  /* 0x000000040d118c10 */ /* 0x000fe2000fffe0ff */
[----:B------:R-:W-:Y:S01]  /*09a0*/  @!P0 IMAD R19, R19, UR20, R0 ;  /* 0x0000001413138c24 */ /* 0x000fe2000f8e0200 */
[----:B-1----:R-:W-:Y:S01]  /*09b0*/  MOV R8, UR6 ;  /* 0x0000000600087c02 */ /* 0x002fe20008000f00 */
[----:B------:R-:W3:Y:S01]  /*09c0*/  @P1 LDG.E R14, desc[UR18][R14.64] ;  /* 0x000000120e0e1981 */ /* 0x000ee2000c1e1900 */
[----:B------:R-:W-:Y:S01]  /*09d0*/  MOV R9, UR7 ;  /* 0x0000000700097c02 */ /* 0x000fe20008000f00 */
[----:B------:R-:W-:-:S02]  /*09e0*/  @!P0 IMAD.WIDE.U32 R6, R17, 0x4, R6 ;  /* 0x0000000411068825 */ /* 0x000fc400078e0006 */
[----:B------:R-:W3:Y:S02]  /*09f0*/  @P1 LDG.E R2, desc[UR18][R2.64+0x4] ;  /* 0x0000041202021981 */ /* 0x000ee4000c1e1900 */
[----:B------:R-:W-:Y:S02]  /*0a00*/  @!P0 IMAD.WIDE R8, R19, 0x4, R8 ;  /* 0x0000000413088825 */ /* 0x000fe400078e0208 */
[----:B------:R-:W4:Y:S04]  /*0a10*/  @!P0 LDG.E R7, desc[UR18][R6.64] ;  /* 0x0000001206078981 */ /* 0x000f28000c1e1900 */
[----:B------:R-:W4:Y:S01]  /*0a20*/  @!P0 LDG.E R8, desc[UR18][R8.64] ;  /* 0x0000001208088981 */ /* 0x000f22000c1e1900 */
[----:B--2---:R-:W-:-:S04]  /*0a30*/  @P1 FFMA R11, R11, R4, R12 ;  /* 0x000000040b0b1223 */ /* 0x004fc8000000000c */
[----:B---3--:R-:W-:-:S04]  /*0a40*/  @P1 FFMA R12, R2, R14, R11 ;  /* 0x0000000e020c1223 */ /* 0x008fc8000000000b */
[----:B----4-:R-:W-:-:S07]  /*0a50*/  @!P0 FFMA R12, R7, R8, R12 ;  /* 0x00000008070c8223 */ /* 0x010fce000000000c */
.L_x_2:
[----:B------:R-:W1:Y:S01]  /*0a60*/  LDC.64 R2, c[0x0][0x380] ;  /* 0x0000e000ff027b82 */ /* 0x000e620000000a00 */
[----:B------:R-:W-:-:S05]  /*0a70*/  IADD3 R13, PT, PT, R0, R13, RZ ;  /* 0x0000000d000d7210 */ /* 0x000fca0007ffe0ff */
[----:B-1----:R-:W-:-:S05]  /*0a80*/  IMAD.WIDE R2, R13, 0x4, R2 ;  /* 0x000000040d027825 */ /* 0x002fca00078e0202 */
[----:B0-----:R-:W-:Y:S01]  /*0a90*/  STG.E desc[UR18][R2.64], R12 ;  /* 0x0000000c02007986 */ /* 0x001fe2000c101912 */
[----:B------:R-:W-:Y:S05]  /*0aa0*/  EXIT ;  /* 0x000000000000794d */ /* 0x000fea0003800000 */
.L_x_4:
[----:B------:R-:W-:-:S00]  /*0ab0*/  BRA `(.L_x_4) ;  /* 0xfffffffc00fc7947 */ /* 0x000fc0000383ffff */
[----:B------:R-:W-:-:S00]  /*0ac0*/  NOP ;  /* 0x0000000000007918 */ /* 0x000fc00000000000 */
        /* <DEDUP_REMOVED lines=11> */
.L_x_5:


//--------------------- .nv.shared.reserved.0     --------------------------
	.section	.nv.shared.reserved.0,"aw",@nobits
	.weak		__nv_reservedSMEM_offset_0_alias
	.size		__nv_reservedSMEM_offset_0_alias, 0, 64
	.other		__nv_reservedSMEM_offset_0_alias,@"STO_CUDA_RESERVED_SHARED STV_DEFAULT"
__nv_reservedSMEM_offset_0_alias:
	.zero		0
	.zero		64


//--------------------- .nv.constant0._Z15simpleMatrixMulPfS_S_i --------------------------
	.section	.nv.constant0._Z15simpleMatrixMulPfS_S_i,"a",@progbits
	.sectionflags	@""
	.align	4
.nv.constant0._Z15simpleMatrixMulPfS_S_i:
	.zero		924


//--------------------- SYMBOLS --------------------------

	.type		.nv.reservedSmem.offset0,@object
	.size		.nv.reservedSmem.offset0,0x4
